//
// Generated by NVIDIA NVVM Compiler
//
// Compiler Build ID: CL-36424714
// Cuda compilation tools, release 13.0, V13.0.88
// Based on NVVM 20.0.0
//

.version 9.0
.target sm_100
.address_size 64

	// .globl	_Z13print_detailsv
.extern .func  (.param .b32 func_retval0) vprintf
(
	.param .b64 vprintf_param_0,
	.param .b64 vprintf_param_1
)
;
.global .align 1 .b8 $str[170] = {116, 104, 114, 101, 97, 100, 73, 100, 120, 46, 120, 32, 58, 32, 37, 100, 44, 32, 116, 104, 114, 101, 97, 100, 73, 100, 120, 46, 121, 32, 58, 32, 37, 100, 44, 32, 116, 104, 114, 101, 97, 100, 73, 100, 120, 46, 122, 32, 58, 32, 37, 100, 44, 32, 32, 98, 108, 111, 99, 107, 73, 100, 120, 46, 120, 32, 58, 32, 37, 100, 44, 32, 98, 108, 111, 99, 107, 73, 100, 120, 46, 121, 32, 58, 32, 37, 100, 44, 32, 98, 108, 111, 99, 107, 73, 100, 120, 46, 122, 32, 58, 32, 37, 100, 44, 32, 98, 108, 111, 99, 107, 68, 105, 109, 46, 120, 58, 32, 37, 100, 44, 32, 98, 108, 111, 99, 107, 68, 105, 109, 46, 121, 58, 32, 37, 100, 44, 32, 103, 114, 105, 100, 68, 105, 109, 46, 120, 58, 32, 37, 100, 44, 32, 103, 114, 105, 100, 68, 105, 109, 46, 121, 58, 32, 37, 100, 32, 32, 10};

.visible .entry _Z13print_detailsv()
{
	.local .align 8 .b8 	__local_depot0[40];
	.reg .b64 	%SP;
	.reg .b64 	%SPL;
	.reg .b32 	%r<13>;
	.reg .b64 	%rd<5>;

	mov.u64 	%SPL, __local_depot0;
	cvta.local.u64 	%SP, %SPL;
	add.u64 	%rd1, %SP, 0;
	add.u64 	%rd2, %SPL, 0;
	mov.u32 	%r1, %tid.x;
	mov.u32 	%r2, %tid.y;
	mov.u32 	%r3, %tid.z;
	mov.u32 	%r4, %ctaid.x;
	mov.u32 	%r5, %ctaid.y;
	mov.u32 	%r6, %ctaid.z;
	mov.u32 	%r7, %ntid.x;
	mov.u32 	%r8, %ntid.y;
	mov.u32 	%r9, %nctaid.x;
	mov.u32 	%r10, %nctaid.y;
	st.local.v2.u32 	[%rd2], {%r1, %r2};
	st.local.v2.u32 	[%rd2+8], {%r3, %r4};
	st.local.v2.u32 	[%rd2+16], {%r5, %r6};
	st.local.v2.u32 	[%rd2+24], {%r7, %r8};
	st.local.v2.u32 	[%rd2+32], {%r9, %r10};
	mov.u64 	%rd3, $str;
	cvta.global.u64 	%rd4, %rd3;
	{ // callseq 0, 0
	.param .b64 param0;
	st.param.b64 	[param0], %rd4;
	.param .b64 param1;
	st.param.b64 	[param1], %rd1;
	.param .b32 retval0;
	call.uni (retval0), 
	vprintf, 
	(
	param0, 
	param1
	);
	ld.param.b32 	%r11, [retval0];
	} // callseq 0
	ret;

}


// ===== COMPILED SASS (sm_100) =====

	.target	sm_100

	.elftype	@"ET_EXEC"


//--------------------- .note.nv.tkinfo           --------------------------
	.section	.note.nv.tkinfo,"",@"SHT_NOTE"
	.sectionflags	@"SHF_NOTE_NV_TKINFO"
	.tkinfo
        /*0018*/ 	.word	0x00000002
        /*0030*/ 	.string	""
        /*0030*/ 	.string	"ptxas"
        /*0030*/ 	.string	"Cuda compilation tools, release 13.0, V13.0.88"
        /*0030*/ 	.string	"Build cuda_13.0.r13.0/compiler.36424714_0"
        /*0030*/ 	.string	"-arch sm_100 -m 64 "



//--------------------- .note.nv.cuinfo           --------------------------
	.section	.note.nv.cuinfo,"",@"SHT_NOTE"
	.sectionflags	@"SHF_NOTE_NV_CUINFO"
        /*0018*/ 	.short	0x0002
        /*001a*/ 	.short	0x0064
        /*001c*/ 	.short	0x0082
	.zero		2


//--------------------- .nv.info                  --------------------------
	.section	.nv.info,"",@"SHT_CUDA_INFO"
	.align	4


	//----- nvinfo : EIATTR_REGCOUNT
	.align		4
        /*0000*/ 	.byte	0x04, 0x2f
        /*0002*/ 	.short	(.L_2 - .L_1)
	.align		4
.L_1:
        /*0004*/ 	.word	index@(_Z13print_detailsv)
        /*0008*/ 	.word	0x00000018


	//----- nvinfo : EIATTR_FRAME_SIZE
	.align		4
.L_2:
        /*000c*/ 	.byte	0x04, 0x11
        /*000e*/ 	.short	(.L_4 - .L_3)
	.align		4
.L_3:
        /*0010*/ 	.word	index@(_Z13print_detailsv)
        /*0014*/ 	.word	0x00000028


	//----- nvinfo : EIATTR_MIN_STACK_SIZE
	.align		4
.L_4:
        /*0018*/ 	.byte	0x04, 0x12
        /*001a*/ 	.short	(.L_6 - .L_5)
	.align		4
.L_5:
        /*001c*/ 	.word	index@(_Z13print_detailsv)
        /*0020*/ 	.word	0x00000028
.L_6:


//--------------------- .nv.compat                --------------------------
	.section	.nv.compat,"",@"SHT_CUDA_COMPAT_INFO"
	.align	4
        /*0000*/ 	.byte	0x02, 0x09, 0x00, 0x00, 0x02, 0x02, 0x01, 0x00, 0x02, 0x05, 0x05, 0x00, 0x03, 0x07, 0x01, 0x01
        /*0010*/ 	.byte	0x02, 0x03, 0x00, 0x00, 0x02, 0x06, 0x01, 0x00, 0x04, 0x0b, 0x08, 0x00, 0x09, 0x00, 0x00, 0x00
        /*0020*/ 	.byte	0x00, 0x00, 0x00, 0x00


//--------------------- .nv.info._Z13print_detailsv --------------------------
	.section	.nv.info._Z13print_detailsv,"",@"SHT_CUDA_INFO"
	.sectionflags	@""
	.align	4


	//----- nvinfo : EIATTR_CUDA_API_VERSION
	.align		4
        /*0000*/ 	.byte	0x04, 0x37
        /*0002*/ 	.short	(.L_8 - .L_7)
.L_7:
        /*0004*/ 	.word	0x00000082


	//----- nvinfo : EIATTR_SPARSE_MMA_MASK
	.align		4
.L_8:
        /*0008*/ 	.byte	0x03, 0x50
        /*000a*/ 	.short	0x0000


	//----- nvinfo : EIATTR_MAXREG_COUNT
	.align		4
        /*000c*/ 	.byte	0x03, 0x1b
        /*000e*/ 	.short	0x00ff


	//----- nvinfo : EIATTR_EXTERNS
	.align		4
        /*0010*/ 	.byte	0x04, 0x0f
        /*0012*/ 	.short	(.L_10 - .L_9)


	//   ....[0]....
	.align		4
.L_9:
        /*0014*/ 	.word	index@(vprintf)


	//----- nvinfo : EIATTR_MERCURY_ISA_VERSION
	.align		4
.L_10:
        /*0018*/ 	.byte	0x03, 0x5f
        /*001a*/ 	.short	0x0101


	//----- nvinfo : EIATTR_VRC_CTA_INIT_COUNT
	.align		4
        /*001c*/ 	.byte	0x02, 0x4a
	.zero		1
	.zero		1


	//----- nvinfo : EIATTR_SYSCALL_OFFSETS
	.align		4
        /*0020*/ 	.byte	0x04, 0x46
        /*0022*/ 	.short	(.L_12 - .L_11)


	//   ....[0]....
.L_11:
        /*0024*/ 	.word	0x000001b0


	//----- nvinfo : EIATTR_EXIT_INSTR_OFFSETS
	.align		4
.L_12:
        /*0028*/ 	.byte	0x04, 0x1c
        /*002a*/ 	.short	(.L_14 - .L_13)


	//   ....[0]....
.L_13:
        /*002c*/ 	.word	0x000001c0


	//----- nvinfo : EIATTR_SW_WAR
	.align		4
.L_14:
        /*0030*/ 	.byte	0x04, 0x36
        /*0032*/ 	.short	(.L_16 - .L_15)
.L_15:
        /*0034*/ 	.word	0x00000008
.L_16:


//--------------------- .nv.callgraph             --------------------------
	.section	.nv.callgraph,"",@"SHT_CUDA_CALLGRAPH"
	.align	4
	.sectionentsize	8
	.align		4
        /*0000*/ 	.word	0x00000000
	.align		4
        /*0004*/ 	.word	0xffffffff
	.align		4
        /*0008*/ 	.word	index@(_Z13print_detailsv)
	.align		4
        /*000c*/ 	.word	index@(vprintf)
	.align		4
        /*0010*/ 	.word	0x00000000
	.align		4
        /*0014*/ 	.word	0xfffffffe
	.align		4
        /*0018*/ 	.word	0x00000000
	.align		4
        /*001c*/ 	.word	0xfffffffd
	.align		4
        /*0020*/ 	.word	0x00000000
	.align		4
        /*0024*/ 	.word	0xfffffffc


//--------------------- .nv.constant4             --------------------------
	.section	.nv.constant4,"a",@progbits
	.align	8
	.align		8
.nv.constant4:
        /*0000*/ 	.dword	vprintf
	.align		8
        /*0008*/ 	.dword	$str


//--------------------- .text._Z13print_detailsv  --------------------------
	.section	.text._Z13print_detailsv,"ax",@progbits
	.align	128
        .global         _Z13print_detailsv
        .type           _Z13print_detailsv,@function
        .size           _Z13print_detailsv,(.L_x_2 - _Z13print_detailsv)
        .other          _Z13print_detailsv,@"STO_CUDA_ENTRY STV_DEFAULT"
_Z13print_detailsv:
.text._Z13print_detailsv:
[----:B------:R-:W0:Y:S01]  /*0000*/  LDC R1, c[0x0][0x37c] ;  /* 0x0000df00ff017b82 */ /* 0x000e220000000800 */
[----:B------:R-:W1:Y:S01]  /*0010*/  S2R R8, SR_TID.X ;  /* 0x0000000000087919 */ /* 0x000e620000002100 */
[----:B------:R-:W2:Y:S06]  /*0020*/  LDCU UR5, c[0x0][0x2fc] ;  /* 0x00005f80ff0577ac */ /* 0x000eac0008000800 */
[----:B------:R-:W3:Y:S01]  /*0030*/  LDC R14, c[0x0][0x360] ;  /* 0x0000d800ff0e7b82 */ /* 0x000ee20000000800 */
[----:B0-----:R-:W-:Y:S01]  /*0040*/  VIADD R1, R1, 0xffffffd8 ;  /* 0xffffffd801017836 */ /* 0x001fe20000000000 */
[----:B------:R-:W1:Y:S01]  /*0050*/  S2R R9, SR_TID.Y ;  /* 0x0000000000097919 */ /* 0x000e620000002200 */
[----:B------:R-:W-:Y:S01]  /*0060*/  MOV R0, 0x0 ;  /* 0x0000000000007802 */ /* 0x000fe20000000f00 */
[----:B------:R-:W0:Y:S01]  /*0070*/  LDCU UR4, c[0x0][0x2f8] ;  /* 0x00005f00ff0477ac */ /* 0x000e220008000800 */
[----:B------:R-:W4:Y:S03]  /*0080*/  S2R R10, SR_TID.Z ;  /* 0x00000000000a7919 */ /* 0x000f260000002300 */
[----:B------:R-:W3:Y:S01]  /*0090*/  LDC R15, c[0x0][0x364] ;  /* 0x0000d900ff0f7b82 */ /* 0x000ee20000000800 */
[----:B------:R-:W5:Y:S01]  /*00a0*/  LDCU.64 UR6, c[0x4][0x8] ;  /* 0x01000100ff0677ac */ /* 0x000f620008000a00 */
[----:B------:R-:W4:Y:S01]  /*00b0*/  S2R R11, SR_CTAID.X ;  /* 0x00000000000b7919 */ /* 0x000f220000002500 */
[----:B------:R-:W4:Y:S05]  /*00c0*/  S2R R12, SR_CTAID.Y ;  /* 0x00000000000c7919 */ /* 0x000f2a0000002600 */
[----:B------:R-:W4:Y:S01]  /*00d0*/  LDC R16, c[0x0][0x370] ;  /* 0x0000dc00ff107b82 */ /* 0x000f220000000800 */
[----:B------:R-:W4:Y:S01]  /*00e0*/  S2R R13, SR_CTAID.Z ;  /* 0x00000000000d7919 */ /* 0x000f220000002700 */
[----:B0-----:R-:W-:-:S06]  /*00f0*/  IADD3 R6, P0, PT, R1, UR4, RZ ;  /* 0x0000000401067c10 */ /* 0x001fcc000ff1e0ff */
[----:B------:R-:W0:Y:S01]  /*0100*/  LDC R17, c[0x0][0x374] ;  /* 0x0000dd00ff117b82 */ /* 0x000e220000000800 */
[----:B-----5:R-:W-:Y:S01]  /*0110*/  IMAD.U32 R4, RZ, RZ, UR6 ;  /* 0x00000006ff047e24 */ /* 0x020fe2000f8e00ff */
[----:B------:R-:W-:Y:S01]  /*0120*/  MOV R5, UR7 ;  /* 0x0000000700057c02 */ /* 0x000fe20008000f00 */
[----:B--2---:R-:W-:Y:S01]  /*0130*/  IMAD.X R7, RZ, RZ, UR5, P0 ;  /* 0x00000005ff077e24 */ /* 0x004fe200080e06ff */
[----:B---3--:R2:W-:Y:S04]  /*0140*/  STL.64 [R1+0x18], R14 ;  /* 0x0000180e01007387 */ /* 0x0085e80000100a00 */
[----:B------:R2:W3:Y:S01]  /*0150*/  LDC.64 R2, c[0x4][R0] ;  /* 0x0100000000027b82 */ /* 0x0004e20000000a00 */
[----:B-1----:R2:W-:Y:S04]  /*0160*/  STL.64 [R1], R8 ;  /* 0x0000000801007387 */ /* 0x0025e80000100a00 */
[----:B----4-:R2:W-:Y:S04]  /*0170*/  STL.64 [R1+0x8], R10 ;  /* 0x0000080a01007387 */ /* 0x0105e80000100a00 */
[----:B0-----:R2:W-:Y:S04]  /*0180*/  STL.64 [R1+0x20], R16 ;  /* 0x0000201001007387 */ /* 0x0015e80000100a00 */
[----:B------:R2:W-:Y:S02]  /*0190*/  STL.64 [R1+0x10], R12 ;  /* 0x0000100c01007387 */ /* 0x0005e40000100a00 */
[----:B------:R-:W-:-:S07]  /*01a0*/  LEPC R20, `(.L_x_0) ;  /* 0x000000001014794e */ /* 0x000fce0000000000 */
[----:B--23--:R-:W-:Y:S05]  /*01b0*/  CALL.ABS.NOINC R2 ;  /* 0x0000000002007343 */ /* 0x00cfea0003c00000 */
.L_x_0:
[----:B------:R-:W-:Y:S05]  /*01c0*/  EXIT ;  /* 0x000000000000794d */ /* 0x000fea0003800000 */
.L_x_1:
[----:B------:R-:W-:-:S00]  /*01d0*/  BRA `(.L_x_1) ;  /* 0xfffffffc00fc7947 */ /* 0x000fc0000383ffff */
[----:B------:R-:W-:-:S00]  /*01e0*/  NOP ;  /* 0x0000000000007918 */ /* 0x000fc00000000000 */
        /* <DEDUP_REMOVED lines=9> */
.L_x_2:


//--------------------- .nv.global.init           --------------------------
	.section	.nv.global.init,"aw",@progbits
.nv.global.init:
	.type		$str,@object
	.size		$str,(.L_0 - $str)
$str:
        /*0000*/ 	.byte	0x74, 0x68, 0x72, 0x65, 0x61, 0x64, 0x49, 0x64, 0x78, 0x2e, 0x78, 0x20, 0x3a, 0x20, 0x25, 0x64
        /* <DEDUP_REMOVED lines=9> */
        /*00a0*/ 	.byte	0x2e, 0x79, 0x3a, 0x20, 0x25, 0x64, 0x20, 0x20, 0x0a, 0x00
.L_0:


//--------------------- .nv.shared.reserved.0     --------------------------
	.section	.nv.shared.reserved.0,"aw",@nobits
	.weak		__nv_reservedSMEM_offset_0_alias
	.size		__nv_reservedSMEM_offset_0_alias, 0, 64
	.other		__nv_reservedSMEM_offset_0_alias,@"STO_CUDA_RESERVED_SHARED STV_DEFAULT"
__nv_reservedSMEM_offset_0_alias:
	.zero		0
	.zero		64


//--------------------- .nv.constant0._Z13print_detailsv --------------------------
	.section	.nv.constant0._Z13print_detailsv,"a",@progbits
	.sectionflags	@""
	.align	4
.nv.constant0._Z13print_detailsv:
	.zero		896


//--------------------- SYMBOLS --------------------------

	.type		.nv.reservedSmem.offset0,@object
	.size		.nv.reservedSmem.offset0,0x4
	.type		vprintf,@function
